	.headerflags	@"EF_CUDA_TEXMODE_UNIFIED EF_CUDA_64BIT_ADDRESS EF_CUDA_ACCELERATORS EF_CUDA_SM90 EF_CUDA_VIRTUAL_SM(EF_CUDA_SM90)"
	.elftype	@"ET_EXEC"


//--------------------- .nv.info                  --------------------------
	.section	.nv.info,"",@"SHT_CUDA_INFO"
	.align	4


	//----- nvinfo : EIATTR_REGCOUNT
	.align		4
        /*0000*/ 	.byte	0x04, 0x2f
        /*0002*/ 	.short	(.L_3 - .L_2)
	.align		4
.L_2:
        /*0004*/ 	.word	index@(triton_poi_fused__native_batch_norm_legit_no_training__unsafe_index_add_mul_relu_sub_16)
        /*0008*/ 	.word	0x0000001e


	//----- nvinfo : EIATTR_MIN_STACK_SIZE
	.align		4
.L_3:
        /*000c*/ 	.byte	0x04, 0x12
        /*000e*/ 	.short	(.L_5 - .L_4)
	.align		4
.L_4:
        /*0010*/ 	.word	index@(triton_poi_fused__native_batch_norm_legit_no_training__unsafe_index_add_mul_relu_sub_16)
        /*0014*/ 	.word	0x00000000


	//----- nvinfo : EIATTR_FRAME_SIZE
	.align		4
.L_5:
        /*0018*/ 	.byte	0x04, 0x11
        /*001a*/ 	.short	(.L_7 - .L_6)
	.align		4
.L_6:
        /*001c*/ 	.word	index@(triton_poi_fused__native_batch_norm_legit_no_training__unsafe_index_add_mul_relu_sub_16)
        /*0020*/ 	.word	0x00000000


	//----- nvinfo : EIATTR_MIN_STACK_SIZE
	.align		4
.L_7:
        /*0024*/ 	.byte	0x04, 0x12
        /*0026*/ 	.short	(.L_9 - .L_8)
	.align		4
.L_8:
        /*0028*/ 	.word	index@(triton_poi_fused__native_batch_norm_legit_no_training__unsafe_index_add_mul_relu_sub_16)
        /*002c*/ 	.word	0x00000000
.L_9:


//--------------------- .nv.info.triton_poi_fused__native_batch_norm_legit_no_training__unsafe_index_add_mul_relu_sub_16 --------------------------
	.section	.nv.info.triton_poi_fused__native_batch_norm_legit_no_training__unsafe_index_add_mul_relu_sub_16,"",@"SHT_CUDA_INFO"
	.sectionflags	@""
	.align	4


	//----- nvinfo : EIATTR_CUDA_API_VERSION
	.align		4
        /*0000*/ 	.byte	0x04, 0x37
        /*0002*/ 	.short	(.L_11 - .L_10)
.L_10:
        /*0004*/ 	.word	0x0000007c


	//----- nvinfo : EIATTR_KPARAM_INFO
	.align		4
.L_11:
        /*0008*/ 	.byte	0x04, 0x17
        /*000a*/ 	.short	(.L_13 - .L_12)
.L_12:
        /*000c*/ 	.word	0x00000000
        /*0010*/ 	.short	0x000e
        /*0012*/ 	.short	0x0070
        /*0014*/ 	.byte	0x00, 0xf0, 0x11, 0x00


	//----- nvinfo : EIATTR_KPARAM_INFO
	.align		4
.L_13:
        /*0018*/ 	.byte	0x04, 0x17
        /*001a*/ 	.short	(.L_15 - .L_14)
.L_14:
        /*001c*/ 	.word	0x00000000
        /*0020*/ 	.short	0x000d
        /*0022*/ 	.short	0x0068
        /*0024*/ 	.byte	0x00, 0xf4, 0x21, 0x00


	//----- nvinfo : EIATTR_KPARAM_INFO
	.align		4
.L_15:
        /*0028*/ 	.byte	0x04, 0x17
        /*002a*/ 	.short	(.L_17 - .L_16)
.L_16:
        /*002c*/ 	.word	0x00000000
        /*0030*/ 	.short	0x000c
        /*0032*/ 	.short	0x0060
        /*0034*/ 	.byte	0x00, 0xf4, 0x21, 0x00


	//----- nvinfo : EIATTR_KPARAM_INFO
	.align		4
.L_17:
        /*0038*/ 	.byte	0x04, 0x17
        /*003a*/ 	.short	(.L_19 - .L_18)
.L_18:
        /*003c*/ 	.word	0x00000000
        /*0040*/ 	.short	0x000b
        /*0042*/ 	.short	0x0058
        /*0044*/ 	.byte	0x00, 0xf4, 0x21, 0x00


	//----- nvinfo : EIATTR_KPARAM_INFO
	.align		4
.L_19:
        /*0048*/ 	.byte	0x04, 0x17
        /*004a*/ 	.short	(.L_21 - .L_20)
.L_20:
        /*004c*/ 	.word	0x00000000
        /*0050*/ 	.short	0x000a
        /*0052*/ 	.short	0x0050
        /*0054*/ 	.byte	0x00, 0xf4, 0x21, 0x00


	//----- nvinfo : EIATTR_KPARAM_INFO
	.align		4
.L_21:
        /*0058*/ 	.byte	0x04, 0x17
        /*005a*/ 	.short	(.L_23 - .L_22)
.L_22:
        /*005c*/ 	.word	0x00000000
        /*0060*/ 	.short	0x0009
        /*0062*/ 	.short	0x0048
        /*0064*/ 	.byte	0x00, 0xf4, 0x21, 0x00


	//----- nvinfo : EIATTR_KPARAM_INFO
	.align		4
.L_23:
        /*0068*/ 	.byte	0x04, 0x17
        /*006a*/ 	.short	(.L_25 - .L_24)
.L_24:
        /*006c*/ 	.word	0x00000000
        /*0070*/ 	.short	0x0008
        /*0072*/ 	.short	0x0040
        /*0074*/ 	.byte	0x00, 0xf4, 0x21, 0x00


	//----- nvinfo : EIATTR_KPARAM_INFO
	.align		4
.L_25:
        /*0078*/ 	.byte	0x04, 0x17
        /*007a*/ 	.short	(.L_27 - .L_26)
.L_26:
        /*007c*/ 	.word	0x00000000
        /*0080*/ 	.short	0x0007
        /*0082*/ 	.short	0x0038
        /*0084*/ 	.byte	0x00, 0xf4, 0x21, 0x00


	//----- nvinfo : EIATTR_KPARAM_INFO
	.align		4
.L_27:
        /*0088*/ 	.byte	0x04, 0x17
        /*008a*/ 	.short	(.L_29 - .L_28)
.L_28:
        /*008c*/ 	.word	0x00000000
        /*0090*/ 	.short	0x0006
        /*0092*/ 	.short	0x0030
        /*0094*/ 	.byte	0x00, 0xf4, 0x21, 0x00


	//----- nvinfo : EIATTR_KPARAM_INFO
	.align		4
.L_29:
        /*0098*/ 	.byte	0x04, 0x17
        /*009a*/ 	.short	(.L_31 - .L_30)
.L_30:
        /*009c*/ 	.word	0x00000000
        /*00a0*/ 	.short	0x0005
        /*00a2*/ 	.short	0x0028
        /*00a4*/ 	.byte	0x00, 0xf4, 0x21, 0x00


	//----- nvinfo : EIATTR_KPARAM_INFO
	.align		4
.L_31:
        /*00a8*/ 	.byte	0x04, 0x17
        /*00aa*/ 	.short	(.L_33 - .L_32)
.L_32:
        /*00ac*/ 	.word	0x00000000
        /*00b0*/ 	.short	0x0004
        /*00b2*/ 	.short	0x0020
        /*00b4*/ 	.byte	0x00, 0xf4, 0x21, 0x00


	//----- nvinfo : EIATTR_KPARAM_INFO
	.align		4
.L_33:
        /*00b8*/ 	.byte	0x04, 0x17
        /*00ba*/ 	.short	(.L_35 - .L_34)
.L_34:
        /*00bc*/ 	.word	0x00000000
        /*00c0*/ 	.short	0x0003
        /*00c2*/ 	.short	0x0018
        /*00c4*/ 	.byte	0x00, 0xf4, 0x21, 0x00


	//----- nvinfo : EIATTR_KPARAM_INFO
	.align		4
.L_35:
        /*00c8*/ 	.byte	0x04, 0x17
        /*00ca*/ 	.short	(.L_37 - .L_36)
.L_36:
        /*00cc*/ 	.word	0x00000000
        /*00d0*/ 	.short	0x0002
        /*00d2*/ 	.short	0x0010
        /*00d4*/ 	.byte	0x00, 0xf4, 0x21, 0x00


	//----- nvinfo : EIATTR_KPARAM_INFO
	.align		4
.L_37:
        /*00d8*/ 	.byte	0x04, 0x17
        /*00da*/ 	.short	(.L_39 - .L_38)
.L_38:
        /*00dc*/ 	.word	0x00000000
        /*00e0*/ 	.short	0x0001
        /*00e2*/ 	.short	0x0008
        /*00e4*/ 	.byte	0x00, 0xf4, 0x21, 0x00


	//----- nvinfo : EIATTR_KPARAM_INFO
	.align		4
.L_39:
        /*00e8*/ 	.byte	0x04, 0x17
        /*00ea*/ 	.short	(.L_41 - .L_40)
.L_40:
        /*00ec*/ 	.word	0x00000000
        /*00f0*/ 	.short	0x0000
        /*00f2*/ 	.short	0x0000
        /*00f4*/ 	.byte	0x00, 0xf4, 0x21, 0x00


	//----- nvinfo : EIATTR_SPARSE_MMA_MASK
	.align		4
.L_41:
        /*00f8*/ 	.byte	0x03, 0x50
        /*00fa*/ 	.short	0x0000


	//----- nvinfo : EIATTR_MAXREG_COUNT
	.align		4
        /*00fc*/ 	.byte	0x03, 0x1b
        /*00fe*/ 	.short	0x00ff


	//----- nvinfo : EIATTR_EXIT_INSTR_OFFSETS
	.align		4
        /*0100*/ 	.byte	0x04, 0x1c
        /*0102*/ 	.short	(.L_43 - .L_42)


	//   ....[0]....
.L_42:
        /*0104*/ 	.word	0x00000540


	//   ....[1]....
        /*0108*/ 	.word	0x00000560


	//----- nvinfo : EIATTR_REQNTID
	.align		4
.L_43:
        /*010c*/ 	.byte	0x04, 0x10
        /*010e*/ 	.short	(.L_45 - .L_44)
.L_44:
        /*0110*/ 	.word	0x00000080
        /*0114*/ 	.word	0x00000001
        /*0118*/ 	.word	0x00000001


	//----- nvinfo : EIATTR_CBANK_PARAM_SIZE
	.align		4
.L_45:
        /*011c*/ 	.byte	0x03, 0x19
        /*011e*/ 	.short	0x0074


	//----- nvinfo : EIATTR_PARAM_CBANK
	.align		4
        /*0120*/ 	.byte	0x04, 0x0a
        /*0122*/ 	.short	(.L_47 - .L_46)
	.align		4
.L_46:
        /*0124*/ 	.word	index@(.nv.constant0.triton_poi_fused__native_batch_norm_legit_no_training__unsafe_index_add_mul_relu_sub_16)
        /*0128*/ 	.short	0x0210
        /*012a*/ 	.short	0x0074


	//----- nvinfo : EIATTR_SW_WAR
	.align		4
.L_47:
        /*012c*/ 	.byte	0x04, 0x36
        /*012e*/ 	.short	(.L_49 - .L_48)
.L_48:
        /*0130*/ 	.word	0x00000008
.L_49:


//--------------------- .nv.callgraph             --------------------------
	.section	.nv.callgraph,"",@"SHT_CUDA_CALLGRAPH"
	.align	4
	.sectionentsize	8
	.align		4
        /*0000*/ 	.word	0x00000000
	.align		4
        /*0004*/ 	.word	0xffffffff
	.align		4
        /*0008*/ 	.word	0x00000000
	.align		4
        /*000c*/ 	.word	0xfffffffe
	.align		4
        /*0010*/ 	.word	0x00000000
	.align		4
        /*0014*/ 	.word	0xfffffffd
	.align		4
        /*0018*/ 	.word	0x00000000
	.align		4
        /*001c*/ 	.word	0xfffffffc


//--------------------- .nv.constant4             --------------------------
	.section	.nv.constant4,"a",@progbits
	.align	8
	.align		8
.nv.constant4:
        /*0000*/ 	.dword	_$_str
	.align		8
        /*0008*/ 	.dword	_$_str_$_2


//--------------------- .text.triton_poi_fused__native_batch_norm_legit_no_training__unsafe_index_add_mul_relu_sub_16 --------------------------
	.section	.text.triton_poi_fused__native_batch_norm_legit_no_training__unsafe_index_add_mul_relu_sub_16,"ax",@progbits
	.align	128
        .global         triton_poi_fused__native_batch_norm_legit_no_training__unsafe_index_add_mul_relu_sub_16
        .type           triton_poi_fused__native_batch_norm_legit_no_training__unsafe_index_add_mul_relu_sub_16,@function
        .size           triton_poi_fused__native_batch_norm_legit_no_training__unsafe_index_add_mul_relu_sub_16,(.L_x_1 - triton_poi_fused__native_batch_norm_legit_no_training__unsafe_index_add_mul_relu_sub_16)
        .other          triton_poi_fused__native_batch_norm_legit_no_training__unsafe_index_add_mul_relu_sub_16,@"STO_CUDA_ENTRY STV_DEFAULT"
triton_poi_fused__native_batch_norm_legit_no_training__unsafe_index_add_mul_relu_sub_16:
.text.triton_poi_fused__native_batch_norm_legit_no_training__unsafe_index_add_mul_relu_sub_16:
[----:B------:R-:W0:Y:S01]  /*0000*/  LDC R1, c[0x0][0x28] ;  /* 0x00000a00ff017b82 */ /* 0x000e220000000800 */
[----:B------:R-:W1:Y:S07]  /*0010*/  S2R R3, SR_TID.X ;  /* 0x0000000000037919 */ /* 0x000e6e0000002100 */
[----:B------:R-:W2:Y:S01]  /*0020*/  LDC.64 R6, c[0x0][0x258] ;  /* 0x00009600ff067b82 */ /* 0x000ea20000000a00 */
[----:B------:R-:W-:Y:S01]  /*0030*/  HFMA2.MMA R20, -RZ, RZ, 0, 0 ;  /* 0x00000000ff147435 */ /* 0x000fe200000001ff */
[----:B------:R-:W-:Y:S01]  /*0040*/  ULDC.64 UR4, c[0x0][0x208] ;  /* 0x0000820000047ab9 */ /* 0x000fe20000000a00 */
[----:B------:R-:W3:Y:S05]  /*0050*/  S2R R22, SR_CTAID.X ;  /* 0x0000000000167919 */ /* 0x000eea0000002500 */
[----:B------:R-:W4:Y:S08]  /*0060*/  LDC.64 R24, c[0x0][0x228] ;  /* 0x00008a00ff187b82 */ /* 0x000f300000000a00 */
[----:B------:R-:W5:Y:S08]  /*0070*/  LDC.64 R8, c[0x0][0x248] ;  /* 0x00009200ff087b82 */ /* 0x000f700000000a00 */
[----:B------:R-:W4:Y:S01]  /*0080*/  LDC.64 R12, c[0x0][0x250] ;  /* 0x00009400ff0c7b82 */ /* 0x000f220000000a00 */
[----:B-1----:R-:W-:-:S07]  /*0090*/  LOP3.LUT R3, R3, 0x7f, RZ, 0xc0, !PT ;  /* 0x0000007f03037812 */ /* 0x002fce00078ec0ff */
[----:B------:R-:W1:Y:S01]  /*00a0*/  LDC.64 R10, c[0x0][0x238] ;  /* 0x00008e00ff0a7b82 */ /* 0x000e620000000a00 */
[----:B---3--:R-:W-:-:S07]  /*00b0*/  IMAD R16, R22, 0x80, R3 ;  /* 0x0000008016107824 */ /* 0x008fce00078e0203 */
[----:B------:R-:W3:Y:S01]  /*00c0*/  LDC.64 R4, c[0x0][0x268] ;  /* 0x00009a00ff047b82 */ /* 0x000ee20000000a00 */
[----:B------:R-:W-:Y:S02]  /*00d0*/  SHF.R.S32.HI R3, RZ, 0x1f, R16 ;  /* 0x0000001fff037819 */ /* 0x000fe40000011410 */
[----:B------:R-:W-:Y:S02]  /*00e0*/  ISETP.GE.AND P0, PT, R16, 0x100, PT ;  /* 0x000001001000780c */ /* 0x000fe40003f06270 */
[----:B------:R-:W-:-:S04]  /*00f0*/  LEA.HI R18, R3, R16, RZ, 0x4 ;  /* 0x0000001003127211 */ /* 0x000fc800078f20ff */
[----:B------:R-:W-:-:S04]  /*0100*/  SHF.R.S32.HI R15, RZ, 0x4, R18 ;  /* 0x00000004ff0f7819 */ /* 0x000fc80000011412 */
[----:B------:R-:W-:-:S04]  /*0110*/  LEA.HI R0, R15, R15, RZ, 0x2 ;  /* 0x0000000f0f007211 */ /* 0x000fc800078f10ff */
[----:B------:R-:W-:-:S05]  /*0120*/  LOP3.LUT R0, R0, 0xfffffffc, RZ, 0xc0, !PT ;  /* 0xfffffffc00007812 */ /* 0x000fca00078ec0ff */
[----:B------:R-:W-:-:S04]  /*0130*/  IMAD.IADD R23, R15, 0x1, -R0 ;  /* 0x000000010f177824 */ /* 0x000fc800078e0a00 */
[----:B--2---:R-:W-:-:S05]  /*0140*/  IMAD.WIDE R6, R23, 0x4, R6 ;  /* 0x0000000417067825 */ /* 0x004fca00078e0206 */
[----:B------:R2:W3:Y:S01]  /*0150*/  @!P0 LDG.E.EL R20, desc[UR4][R6.64] ;  /* 0x0000000406148981 */ /* 0x0004e2000c2e1900 */
[----:B------:R-:W-:Y:S01]  /*0160*/  LEA.HI R0, R3, R16, RZ, 0x2 ;  /* 0x0000001003007211 */ /* 0x000fe200078f10ff */
[----:B----4-:R-:W-:Y:S01]  /*0170*/  IMAD.WIDE R24, R15, 0x4, R24 ;  /* 0x000000040f187825 */ /* 0x010fe200078e0218 */
[----:B------:R-:W4:Y:S02]  /*0180*/  LDC.64 R2, c[0x0][0x260] ;  /* 0x00009800ff027b82 */ /* 0x000f240000000a00 */
[----:B------:R-:W-:Y:S01]  /*0190*/  SHF.R.S32.HI R21, RZ, 0x2, R0 ;  /* 0x00000002ff157819 */ /* 0x000fe20000011400 */
[----:B------:R-:W-:Y:S01]  /*01a0*/  IMAD.MOV.U32 R17, RZ, RZ, RZ ;  /* 0x000000ffff117224 */ /* 0x000fe200078e00ff */
[----:B------:R-:W-:Y:S02]  /*01b0*/  LOP3.LUT R15, R0, 0xfffffffc, RZ, 0xc0, !PT ;  /* 0xfffffffc000f7812 */ /* 0x000fe400078ec0ff */
[----:B------:R-:W-:Y:S02]  /*01c0*/  LEA.HI R14, R21, R21, RZ, 0x2 ;  /* 0x00000015150e7211 */ /* 0x000fe400078f10ff */
[----:B--2---:R-:W2:Y:S01]  /*01d0*/  LDC.64 R6, c[0x0][0x278] ;  /* 0x00009e00ff067b82 */ /* 0x004ea20000000a00 */
[----:B------:R-:W-:Y:S01]  /*01e0*/  IMAD.MOV.U32 R19, RZ, RZ, RZ ;  /* 0x000000ffff137224 */ /* 0x000fe200078e00ff */
[----:B------:R-:W-:Y:S01]  /*01f0*/  LOP3.LUT R14, R14, 0xfffffffc, RZ, 0xc0, !PT ;  /* 0xfffffffc0e0e7812 */ /* 0x000fe200078ec0ff */
[----:B-----5:R-:W-:Y:S01]  /*0200*/  IMAD.WIDE R8, R16, 0x4, R8 ;  /* 0x0000000410087825 */ /* 0x020fe200078e0208 */
[----:B------:R-:W-:Y:S01]  /*0210*/  IADD3 R27, R16, -R15, RZ ;  /* 0x8000000f101b7210 */ /* 0x000fe20007ffe0ff */
[----:B------:R5:W3:Y:S01]  /*0220*/  @!P0 LDG.E.EL R17, desc[UR4][R24.64] ;  /* 0x0000000418118981 */ /* 0x000ae2000c2e1900 */
[----:B------:R-:W-:Y:S01]  /*0230*/  IADD3 R21, R21, -R14, RZ ;  /* 0x8000000e15157210 */ /* 0x000fe20007ffe0ff */
[----:B------:R-:W-:Y:S01]  /*0240*/  IMAD.MOV.U32 R0, RZ, RZ, RZ ;  /* 0x000000ffff007224 */ /* 0x000fe200078e00ff */
[----:B------:R-:W2:Y:S01]  /*0250*/  LDC.64 R14, c[0x0][0x240] ;  /* 0x00009000ff0e7b82 */ /* 0x000ea20000000a00 */
[----:B------:R-:W-:Y:S01]  /*0260*/  SHF.R.S32.HI R26, RZ, 0x18, R22 ;  /* 0x00000018ff1a7819 */ /* 0x000fe20000011416 */
[----:B0-----:R-:W-:-:S03]  /*0270*/  IMAD.WIDE R12, R23, 0x4, R12 ;  /* 0x00000004170c7825 */ /* 0x001fc600078e020c */
[----:B------:R0:W3:Y:S01]  /*0280*/  @!P0 LDG.E R0, desc[UR4][R8.64] ;  /* 0x0000000408008981 */ /* 0x0000e2000c1e1900 */
[----:B-1----:R-:W-:Y:S01]  /*0290*/  IMAD.WIDE R10, R27, 0x4, R10 ;  /* 0x000000041b0a7825 */ /* 0x002fe200078e020a */
[----:B-----5:R-:W-:Y:S02]  /*02a0*/  SGXT R25, R26, 0x1 ;  /* 0x000000011a19781a */ /* 0x020fe40000000200 */
[----:B------:R-:W5:Y:S01]  /*02b0*/  @!P0 LDG.E.EL R19, desc[UR4][R12.64] ;  /* 0x000000040c138981 */ /* 0x000f62000c2e1900 */
[----:B------:R-:W-:Y:S01]  /*02c0*/  LOP3.LUT R27, R18, 0xfffffff0, RZ, 0xc0, !PT ;  /* 0xfffffff0121b7812 */ /* 0x000fe200078ec0ff */
[----:B----4-:R-:W-:Y:S01]  /*02d0*/  IMAD.WIDE R2, R23, 0x4, R2 ;  /* 0x0000000417027825 */ /* 0x010fe200078e0202 */
[----:B------:R-:W-:-:S03]  /*02e0*/  LEA.HI R25, R25, R16, RZ, 0x6 ;  /* 0x0000001019197211 */ /* 0x000fc600078f30ff */
[----:B---3--:R-:W-:Y:S01]  /*02f0*/  IMAD.WIDE R4, R23, 0x4, R4 ;  /* 0x0000000417047825 */ /* 0x008fe200078e0204 */
[----:B------:R-:W-:Y:S02]  /*0300*/  CS2R R22, SRZ ;  /* 0x0000000000167805 */ /* 0x000fe4000001ff00 */
[----:B------:R-:W-:Y:S01]  /*0310*/  MOV R18, RZ ;  /* 0x000000ff00127202 */ /* 0x000fe20000000f00 */
[----:B0-----:R-:W-:Y:S01]  /*0320*/  IMAD.IADD R8, R16, 0x1, -R27 ;  /* 0x0000000110087824 */ /* 0x001fe200078e0a1b */
[----:B------:R-:W-:Y:S02]  /*0330*/  SHF.R.S32.HI R25, RZ, 0x6, R25 ;  /* 0x00000006ff197819 */ /* 0x000fe40000011419 */
[----:B------:R0:W3:Y:S02]  /*0340*/  @!P0 LDG.E.EL R22, desc[UR4][R2.64] ;  /* 0x0000000402168981 */ /* 0x0000e4000c2e1900 */
[----:B------:R-:W-:Y:S02]  /*0350*/  LEA R25, R25, R8, 0x4 ;  /* 0x0000000819197211 */ /* 0x000fe400078e20ff */
[----:B------:R1:W3:Y:S01]  /*0360*/  @!P0 LDG.E.EL R23, desc[UR4][R4.64] ;  /* 0x0000000404178981 */ /* 0x0002e2000c2e1900 */
[----:B--2---:R-:W-:Y:S01]  /*0370*/  IMAD.WIDE R8, R21, 0x4, R6 ;  /* 0x0000000415087825 */ /* 0x004fe200078e0206 */
[----:B------:R-:W-:-:S02]  /*0380*/  CS2R R6, SRZ ;  /* 0x0000000000067805 */ /* 0x000fc4000001ff00 */
[----:B------:R-:W2:Y:S01]  /*0390*/  @!P0 LDG.E.EL R18, desc[UR4][R10.64] ;  /* 0x000000040a128981 */ /* 0x000ea2000c2e1900 */
[----:B------:R-:W-:Y:S01]  /*03a0*/  IMAD.WIDE R14, R25, 0x4, R14 ;  /* 0x00000004190e7825 */ /* 0x000fe200078e020e */
[----:B0-----:R-:W0:Y:S02]  /*03b0*/  LDC.64 R2, c[0x0][0x210] ;  /* 0x00008400ff027b82 */ /* 0x001e240000000a00 */
[----:B------:R-:W4:Y:S04]  /*03c0*/  @!P0 LDG.E.EL R6, desc[UR4][R8.64] ;  /* 0x0000000408068981 */ /* 0x000f28000c2e1900 */
[----:B------:R-:W4:Y:S01]  /*03d0*/  @!P0 LDG.E.EL R7, desc[UR4][R14.64] ;  /* 0x000000040e078981 */ /* 0x000f22000c2e1900 */
[----:B-1----:R-:W-:Y:S01]  /*03e0*/  HFMA2.MMA R5, -RZ, RZ, 1.625, 0 ;  /* 0x3e800000ff057435 */ /* 0x002fe200000001ff */
[----:B0-----:R-:W-:-:S04]  /*03f0*/  IMAD.WIDE R2, R16, 0x4, R2 ;  /* 0x0000000410027825 */ /* 0x001fc800078e0202 */
[----:B------:R-:W-:-:S04]  /*0400*/  FADD R20, R20, 9.9999997473787516356e-06 ;  /* 0x3727c5ac14147421 */ /* 0x000fc80000000000 */
[----:B------:R-:W0:Y:S02]  /*0410*/  MUFU.SQRT R12, R20 ;  /* 0x00000014000c7308 */ /* 0x000e240000002000 */
[C---:B0-----:R-:W-:Y:S02]  /*0420*/  FSETP.GT.AND P1, PT, R12.reuse, 8.50705917302346158658e+37, PT ;  /* 0x7e8000000c00780b */ /* 0x041fe40003f24000 */
[----:B------:R-:W-:-:S11]  /*0430*/  FSETP.GEU.AND P2, PT, R12, 1.175494350822287508e-38, PT ;  /* 0x008000000c00780b */ /* 0x000fd60003f4e000 */
[----:B------:R-:W-:-:S04]  /*0440*/  @P1 FMUL R12, R12, 0.25 ;  /* 0x3e8000000c0c1820 */ /* 0x000fc80000400000 */
[----:B------:R-:W-:-:S06]  /*0450*/  @!P2 FMUL R12, R12, 16777216 ;  /* 0x4b8000000c0ca820 */ /* 0x000fcc0000400000 */
[----:B------:R-:W0:Y:S01]  /*0460*/  MUFU.RCP R12, R12 ;  /* 0x0000000c000c7308 */ /* 0x000e220000001000 */
[----:B------:R-:W-:Y:S01]  /*0470*/  FSEL R5, R5, 1, P1 ;  /* 0x3f80000005057808 */ /* 0x000fe20000800000 */
[----:B-----5:R-:W-:-:S04]  /*0480*/  FADD R0, -R19, R0 ;  /* 0x0000000013007221 */ /* 0x020fc80000000100 */
[----:B------:R-:W-:-:S04]  /*0490*/  @!P2 FMUL R5, R5, 16777216 ;  /* 0x4b8000000505a820 */ /* 0x000fc80000400000 */
[----:B0-----:R-:W-:-:S04]  /*04a0*/  FMUL R5, R12, R5 ;  /* 0x000000050c057220 */ /* 0x001fc80000400000 */
[----:B------:R-:W-:Y:S01]  /*04b0*/  FMUL R4, R0, R5 ;  /* 0x0000000500047220 */ /* 0x000fe20000400000 */
[----:B------:R-:W-:-:S03]  /*04c0*/  FADD R0, R17, -R17 ;  /* 0x8000001111007221 */ /* 0x000fc60000000000 */
[----:B---3--:R-:W-:Y:S01]  /*04d0*/  FFMA R4, R4, R22, R23 ;  /* 0x0000001604047223 */ /* 0x008fe20000000017 */
[----:B--2---:R-:W-:-:S04]  /*04e0*/  FFMA R17, R0, R18, R17 ;  /* 0x0000001200117223 */ /* 0x004fc80000000011 */
[----:B------:R-:W-:Y:S01]  /*04f0*/  FSETP.GEU.AND P1, PT, R4, RZ, PT ;  /* 0x000000ff0400720b */ /* 0x000fe20003f2e000 */
[----:B------:R-:W-:-:S03]  /*0500*/  FADD R0, R17, -R17 ;  /* 0x8000001111007221 */ /* 0x000fc60000000000 */
[----:B------:R-:W-:Y:S01]  /*0510*/  FSEL R4, R4, RZ, P1 ;  /* 0x000000ff04047208 */ /* 0x000fe20000800000 */
[----:B----4-:R-:W-:-:S04]  /*0520*/  FFMA R17, R0, R6, R17 ;  /* 0x0000000600117223 */ /* 0x010fc80000000011 */
[----:B------:R-:W-:Y:S01]  /*0530*/  FFMA R7, R4, R7, R17 ;  /* 0x0000000704077223 */ /* 0x000fe20000000011 */
[----:B------:R-:W-:Y:S06]  /*0540*/  @P0 EXIT ;  /* 0x000000000000094d */ /* 0x000fec0003800000 */
[----:B------:R-:W-:Y:S01]  /*0550*/  STG.E desc[UR4][R2.64], R7 ;  /* 0x0000000702007986 */ /* 0x000fe2000c101904 */
[----:B------:R-:W-:Y:S05]  /*0560*/  EXIT ;  /* 0x000000000000794d */ /* 0x000fea0003800000 */
.L_x_0:
[----:B------:R-:W-:-:S00]  /*0570*/  BRA `(.L_x_0) ;  /* 0xfffffffc00fc7947 */ /* 0x000fc0000383ffff */
[----:B------:R-:W-:-:S00]  /*0580*/  NOP ;  /* 0x0000000000007918 */ /* 0x000fc00000000000 */
[----:B------:R-:W-:-:S00]  /*0590*/  NOP ;  /* 0x0000000000007918 */ /* 0x000fc00000000000 */
[----:B------:R-:W-:-:S00]  /*05a0*/  NOP ;  /* 0x0000000000007918 */ /* 0x000fc00000000000 */
[----:B------:R-:W-:-:S00]  /*05b0*/  NOP ;  /* 0x0000000000007918 */ /* 0x000fc00000000000 */
[----:B------:R-:W-:-:S00]  /*05c0*/  NOP ;  /* 0x0000000000007918 */ /* 0x000fc00000000000 */
[----:B------:R-:W-:-:S00]  /*05d0*/  NOP ;  /* 0x0000000000007918 */ /* 0x000fc00000000000 */
[----:B------:R-:W-:-:S00]  /*05e0*/  NOP ;  /* 0x0000000000007918 */ /* 0x000fc00000000000 */
[----:B------:R-:W-:-:S00]  /*05f0*/  NOP ;  /* 0x0000000000007918 */ /* 0x000fc00000000000 */
.L_x_1:


//--------------------- .nv.global.init           --------------------------
	.section	.nv.global.init,"aw",@progbits
.nv.global.init:
	.type		_$_str,@object
	.size		_$_str,(_$_str_$_2 - _$_str)
_$_str:
        /*0000*/ 	.byte	0x5f, 0x5f, 0x43, 0x55, 0x44, 0x41, 0x5f, 0x46, 0x54, 0x5a, 0x00
	.type		_$_str_$_2,@object
	.size		_$_str_$_2,(.L_1 - _$_str_$_2)
_$_str_$_2:
        /*000b*/ 	.byte	0x5f, 0x5f, 0x43, 0x55, 0x44, 0x41, 0x5f, 0x50, 0x52, 0x45, 0x43, 0x5f, 0x53, 0x51, 0x52, 0x54
        /*001b*/ 	.byte	0x00
.L_1:


//--------------------- .nv.constant0.triton_poi_fused__native_batch_norm_legit_no_training__unsafe_index_add_mul_relu_sub_16 --------------------------
	.section	.nv.constant0.triton_poi_fused__native_batch_norm_legit_no_training__unsafe_index_add_mul_relu_sub_16,"a",@progbits
	.sectionflags	@""
	.align	4
.nv.constant0.triton_poi_fused__native_batch_norm_legit_no_training__unsafe_index_add_mul_relu_sub_16:
	.zero		644
